//
// Generated by NVIDIA NVVM Compiler
//
// Compiler Build ID: CL-36424714
// Cuda compilation tools, release 13.0, V13.0.88
// Based on NVVM 20.0.0
//

.version 9.0
.target sm_100
.address_size 64

	// .globl	_Z19transpose_device_v0PKfPfi

.visible .entry _Z19transpose_device_v0PKfPfi(
	.param .u64 .ptr .align 1 _Z19transpose_device_v0PKfPfi_param_0,
	.param .u64 .ptr .align 1 _Z19transpose_device_v0PKfPfi_param_1,
	.param .u32 _Z19transpose_device_v0PKfPfi_param_2
)
{
	.reg .pred 	%p<12>;
	.reg .b32 	%r<48>;
	.reg .b32 	%f<30>;
	.reg .b64 	%rd<49>;

	ld.param.u64 	%rd3, [_Z19transpose_device_v0PKfPfi_param_0];
	ld.param.u64 	%rd4, [_Z19transpose_device_v0PKfPfi_param_1];
	ld.param.u32 	%r29, [_Z19transpose_device_v0PKfPfi_param_2];
	cvta.to.global.u64 	%rd1, %rd4;
	cvta.to.global.u64 	%rd2, %rd3;
	mov.u32 	%r30, %ctaid.x;
	mov.u32 	%r31, %ntid.x;
	mov.u32 	%r32, %tid.x;
	mad.lo.s32 	%r1, %r30, %r31, %r32;
	setp.ge.s32 	%p1, %r1, %r29;
	setp.lt.s32 	%p2, %r29, 1;
	or.pred  	%p3, %p1, %p2;
	@%p3 bra 	$L__BB0_13;
	mul.lo.s32 	%r2, %r29, %r1;
	add.s32 	%r34, %r29, -1;
	and.b32  	%r3, %r29, 15;
	setp.lt.u32 	%p4, %r34, 15;
	mov.b32 	%r43, 0;
	@%p4 bra 	$L__BB0_4;
	and.b32  	%r43, %r29, 2147483632;
	neg.s32 	%r41, %r43;
	shl.b32 	%r6, %r29, 4;
	mul.wide.u32 	%rd9, %r29, 4;
	mov.u32 	%r39, %r2;
	mov.u32 	%r40, %r1;
$L__BB0_3:
	.pragma "nounroll";
	mul.wide.s32 	%rd5, %r39, 4;
	add.s64 	%rd6, %rd2, %rd5;
	ld.global.f32 	%f1, [%rd6];
	mul.wide.s32 	%rd7, %r40, 4;
	add.s64 	%rd8, %rd1, %rd7;
	st.global.f32 	[%rd8], %f1;
	ld.global.f32 	%f2, [%rd6+4];
	add.s64 	%rd10, %rd8, %rd9;
	st.global.f32 	[%rd10], %f2;
	ld.global.f32 	%f3, [%rd6+8];
	add.s64 	%rd11, %rd10, %rd9;
	st.global.f32 	[%rd11], %f3;
	ld.global.f32 	%f4, [%rd6+12];
	add.s64 	%rd12, %rd11, %rd9;
	st.global.f32 	[%rd12], %f4;
	ld.global.f32 	%f5, [%rd6+16];
	add.s64 	%rd13, %rd12, %rd9;
	st.global.f32 	[%rd13], %f5;
	ld.global.f32 	%f6, [%rd6+20];
	add.s64 	%rd14, %rd13, %rd9;
	st.global.f32 	[%rd14], %f6;
	ld.global.f32 	%f7, [%rd6+24];
	add.s64 	%rd15, %rd14, %rd9;
	st.global.f32 	[%rd15], %f7;
	ld.global.f32 	%f8, [%rd6+28];
	add.s64 	%rd16, %rd15, %rd9;
	st.global.f32 	[%rd16], %f8;
	ld.global.f32 	%f9, [%rd6+32];
	add.s64 	%rd17, %rd16, %rd9;
	st.global.f32 	[%rd17], %f9;
	ld.global.f32 	%f10, [%rd6+36];
	add.s64 	%rd18, %rd17, %rd9;
	st.global.f32 	[%rd18], %f10;
	ld.global.f32 	%f11, [%rd6+40];
	add.s64 	%rd19, %rd18, %rd9;
	st.global.f32 	[%rd19], %f11;
	ld.global.f32 	%f12, [%rd6+44];
	add.s64 	%rd20, %rd19, %rd9;
	st.global.f32 	[%rd20], %f12;
	ld.global.f32 	%f13, [%rd6+48];
	add.s64 	%rd21, %rd20, %rd9;
	st.global.f32 	[%rd21], %f13;
	ld.global.f32 	%f14, [%rd6+52];
	add.s64 	%rd22, %rd21, %rd9;
	st.global.f32 	[%rd22], %f14;
	ld.global.f32 	%f15, [%rd6+56];
	add.s64 	%rd23, %rd22, %rd9;
	st.global.f32 	[%rd23], %f15;
	ld.global.f32 	%f16, [%rd6+60];
	add.s64 	%rd24, %rd23, %rd9;
	st.global.f32 	[%rd24], %f16;
	add.s32 	%r41, %r41, 16;
	add.s32 	%r40, %r40, %r6;
	add.s32 	%r39, %r39, 16;
	setp.ne.s32 	%p5, %r41, 0;
	@%p5 bra 	$L__BB0_3;
$L__BB0_4:
	setp.eq.s32 	%p6, %r3, 0;
	@%p6 bra 	$L__BB0_13;
	and.b32  	%r14, %r29, 7;
	setp.lt.u32 	%p7, %r3, 8;
	@%p7 bra 	$L__BB0_7;
	add.s32 	%r35, %r43, %r2;
	mul.wide.s32 	%rd25, %r35, 4;
	add.s64 	%rd26, %rd2, %rd25;
	ld.global.f32 	%f17, [%rd26];
	mad.lo.s32 	%r36, %r43, %r29, %r1;
	mul.wide.s32 	%rd27, %r36, 4;
	add.s64 	%rd28, %rd1, %rd27;
	st.global.f32 	[%rd28], %f17;
	ld.global.f32 	%f18, [%rd26+4];
	mul.wide.u32 	%rd29, %r29, 4;
	add.s64 	%rd30, %rd28, %rd29;
	st.global.f32 	[%rd30], %f18;
	ld.global.f32 	%f19, [%rd26+8];
	add.s64 	%rd31, %rd30, %rd29;
	st.global.f32 	[%rd31], %f19;
	ld.global.f32 	%f20, [%rd26+12];
	add.s64 	%rd32, %rd31, %rd29;
	st.global.f32 	[%rd32], %f20;
	ld.global.f32 	%f21, [%rd26+16];
	add.s64 	%rd33, %rd32, %rd29;
	st.global.f32 	[%rd33], %f21;
	ld.global.f32 	%f22, [%rd26+20];
	add.s64 	%rd34, %rd33, %rd29;
	st.global.f32 	[%rd34], %f22;
	ld.global.f32 	%f23, [%rd26+24];
	add.s64 	%rd35, %rd34, %rd29;
	st.global.f32 	[%rd35], %f23;
	ld.global.f32 	%f24, [%rd26+28];
	add.s64 	%rd36, %rd35, %rd29;
	st.global.f32 	[%rd36], %f24;
	add.s32 	%r43, %r43, 8;
$L__BB0_7:
	setp.eq.s32 	%p8, %r14, 0;
	@%p8 bra 	$L__BB0_13;
	and.b32  	%r17, %r29, 3;
	setp.lt.u32 	%p9, %r14, 4;
	@%p9 bra 	$L__BB0_10;
	add.s32 	%r37, %r43, %r2;
	mul.wide.s32 	%rd37, %r37, 4;
	add.s64 	%rd38, %rd2, %rd37;
	ld.global.f32 	%f25, [%rd38];
	mad.lo.s32 	%r38, %r43, %r29, %r1;
	mul.wide.s32 	%rd39, %r38, 4;
	add.s64 	%rd40, %rd1, %rd39;
	st.global.f32 	[%rd40], %f25;
	ld.global.f32 	%f26, [%rd38+4];
	mul.wide.u32 	%rd41, %r29, 4;
	add.s64 	%rd42, %rd40, %rd41;
	st.global.f32 	[%rd42], %f26;
	ld.global.f32 	%f27, [%rd38+8];
	add.s64 	%rd43, %rd42, %rd41;
	st.global.f32 	[%rd43], %f27;
	ld.global.f32 	%f28, [%rd38+12];
	add.s64 	%rd44, %rd43, %rd41;
	st.global.f32 	[%rd44], %f28;
	add.s32 	%r43, %r43, 4;
$L__BB0_10:
	setp.eq.s32 	%p10, %r17, 0;
	@%p10 bra 	$L__BB0_13;
	mad.lo.s32 	%r47, %r43, %r29, %r1;
	add.s32 	%r46, %r43, %r2;
	neg.s32 	%r45, %r17;
$L__BB0_12:
	.pragma "nounroll";
	mul.wide.s32 	%rd45, %r47, 4;
	add.s64 	%rd46, %rd1, %rd45;
	mul.wide.s32 	%rd47, %r46, 4;
	add.s64 	%rd48, %rd2, %rd47;
	ld.global.f32 	%f29, [%rd48];
	st.global.f32 	[%rd46], %f29;
	add.s32 	%r47, %r47, %r29;
	add.s32 	%r46, %r46, 1;
	add.s32 	%r45, %r45, 1;
	setp.ne.s32 	%p11, %r45, 0;
	@%p11 bra 	$L__BB0_12;
$L__BB0_13:
	ret;

}


// ===== COMPILED SASS (sm_100) =====

	.target	sm_100

	.elftype	@"ET_EXEC"


//--------------------- .note.nv.tkinfo           --------------------------
	.section	.note.nv.tkinfo,"",@"SHT_NOTE"
	.sectionflags	@"SHF_NOTE_NV_TKINFO"
	.tkinfo
        /*0018*/ 	.word	0x00000002
        /*0030*/ 	.string	""
        /*0030*/ 	.string	"ptxas"
        /*0030*/ 	.string	"Cuda compilation tools, release 13.0, V13.0.88"
        /*0030*/ 	.string	"Build cuda_13.0.r13.0/compiler.36424714_0"
        /*0030*/ 	.string	"-arch sm_100 -m 64 "



//--------------------- .note.nv.cuinfo           --------------------------
	.section	.note.nv.cuinfo,"",@"SHT_NOTE"
	.sectionflags	@"SHF_NOTE_NV_CUINFO"
        /*0018*/ 	.short	0x0002
        /*001a*/ 	.short	0x0064
        /*001c*/ 	.short	0x0082
	.zero		2


//--------------------- .nv.info                  --------------------------
	.section	.nv.info,"",@"SHT_CUDA_INFO"
	.align	4


	//----- nvinfo : EIATTR_REGCOUNT
	.align		4
        /*0000*/ 	.byte	0x04, 0x2f
        /*0002*/ 	.short	(.L_1 - .L_0)
	.align		4
.L_0:
        /*0004*/ 	.word	index@(_Z19transpose_device_v0PKfPfi)
        /*0008*/ 	.word	0x0000001e


	//----- nvinfo : EIATTR_FRAME_SIZE
	.align		4
.L_1:
        /*000c*/ 	.byte	0x04, 0x11
        /*000e*/ 	.short	(.L_3 - .L_2)
	.align		4
.L_2:
        /*0010*/ 	.word	index@(_Z19transpose_device_v0PKfPfi)
        /*0014*/ 	.word	0x00000000


	//----- nvinfo : EIATTR_MIN_STACK_SIZE
	.align		4
.L_3:
        /*0018*/ 	.byte	0x04, 0x12
        /*001a*/ 	.short	(.L_5 - .L_4)
	.align		4
.L_4:
        /*001c*/ 	.word	index@(_Z19transpose_device_v0PKfPfi)
        /*0020*/ 	.word	0x00000000
.L_5:


//--------------------- .nv.compat                --------------------------
	.section	.nv.compat,"",@"SHT_CUDA_COMPAT_INFO"
	.align	4
        /*0000*/ 	.byte	0x02, 0x09, 0x00, 0x00, 0x02, 0x02, 0x01, 0x00, 0x02, 0x05, 0x05, 0x00, 0x03, 0x07, 0x01, 0x01
        /*0010*/ 	.byte	0x02, 0x03, 0x00, 0x00, 0x02, 0x06, 0x01, 0x00, 0x04, 0x0b, 0x08, 0x00, 0x09, 0x00, 0x00, 0x00
        /*0020*/ 	.byte	0x00, 0x00, 0x00, 0x00


//--------------------- .nv.info._Z19transpose_device_v0PKfPfi --------------------------
	.section	.nv.info._Z19transpose_device_v0PKfPfi,"",@"SHT_CUDA_INFO"
	.sectionflags	@""
	.align	4


	//----- nvinfo : EIATTR_CUDA_API_VERSION
	.align		4
        /*0000*/ 	.byte	0x04, 0x37
        /*0002*/ 	.short	(.L_7 - .L_6)
.L_6:
        /*0004*/ 	.word	0x00000082


	//----- nvinfo : EIATTR_KPARAM_INFO
	.align		4
.L_7:
        /*0008*/ 	.byte	0x04, 0x17
        /*000a*/ 	.short	(.L_9 - .L_8)
.L_8:
        /*000c*/ 	.word	0x00000000
        /*0010*/ 	.short	0x0002
        /*0012*/ 	.short	0x0010
        /*0014*/ 	.byte	0x00, 0xf0, 0x11, 0x00


	//----- nvinfo : EIATTR_KPARAM_INFO
	.align		4
.L_9:
        /*0018*/ 	.byte	0x04, 0x17
        /*001a*/ 	.short	(.L_11 - .L_10)
.L_10:
        /*001c*/ 	.word	0x00000000
        /*0020*/ 	.short	0x0001
        /*0022*/ 	.short	0x0008
        /*0024*/ 	.byte	0x00, 0xf5, 0x21, 0x00


	//----- nvinfo : EIATTR_KPARAM_INFO
	.align		4
.L_11:
        /*0028*/ 	.byte	0x04, 0x17
        /*002a*/ 	.short	(.L_13 - .L_12)
.L_12:
        /*002c*/ 	.word	0x00000000
        /*0030*/ 	.short	0x0000
        /*0032*/ 	.short	0x0000
        /*0034*/ 	.byte	0x00, 0xf5, 0x21, 0x00


	//----- nvinfo : EIATTR_SPARSE_MMA_MASK
	.align		4
.L_13:
        /*0038*/ 	.byte	0x03, 0x50
        /*003a*/ 	.short	0x0000


	//----- nvinfo : EIATTR_MAXREG_COUNT
	.align		4
        /*003c*/ 	.byte	0x03, 0x1b
        /*003e*/ 	.short	0x00ff


	//----- nvinfo : EIATTR_MERCURY_ISA_VERSION
	.align		4
        /*0040*/ 	.byte	0x03, 0x5f
        /*0042*/ 	.short	0x0101


	//----- nvinfo : EIATTR_VRC_CTA_INIT_COUNT
	.align		4
        /*0044*/ 	.byte	0x02, 0x4a
	.zero		1
	.zero		1


	//----- nvinfo : EIATTR_EXIT_INSTR_OFFSETS
	.align		4
        /*0048*/ 	.byte	0x04, 0x1c
        /*004a*/ 	.short	(.L_15 - .L_14)


	//   ....[0]....
.L_14:
        /*004c*/ 	.word	0x00000080


	//   ....[1]....
        /*0050*/ 	.word	0x000004d0


	//   ....[2]....
        /*0054*/ 	.word	0x00000700


	//   ....[3]....
        /*0058*/ 	.word	0x00000870


	//   ....[4]....
        /*005c*/ 	.word	0x00000960


	//----- nvinfo : EIATTR_CBANK_PARAM_SIZE
	.align		4
.L_15:
        /*0060*/ 	.byte	0x03, 0x19
        /*0062*/ 	.short	0x0014


	//----- nvinfo : EIATTR_PARAM_CBANK
	.align		4
        /*0064*/ 	.byte	0x04, 0x0a
        /*0066*/ 	.short	(.L_17 - .L_16)
	.align		4
.L_16:
        /*0068*/ 	.word	index@(.nv.constant0._Z19transpose_device_v0PKfPfi)
        /*006c*/ 	.short	0x0380
        /*006e*/ 	.short	0x0014


	//----- nvinfo : EIATTR_SW_WAR
	.align		4
.L_17:
        /*0070*/ 	.byte	0x04, 0x36
        /*0072*/ 	.short	(.L_19 - .L_18)
.L_18:
        /*0074*/ 	.word	0x00000008
.L_19:


//--------------------- .nv.callgraph             --------------------------
	.section	.nv.callgraph,"",@"SHT_CUDA_CALLGRAPH"
	.align	4
	.sectionentsize	8
	.align		4
        /*0000*/ 	.word	0x00000000
	.align		4
        /*0004*/ 	.word	0xffffffff
	.align		4
        /*0008*/ 	.word	0x00000000
	.align		4
        /*000c*/ 	.word	0xfffffffe
	.align		4
        /*0010*/ 	.word	0x00000000
	.align		4
        /*0014*/ 	.word	0xfffffffd
	.align		4
        /*0018*/ 	.word	0x00000000
	.align		4
        /*001c*/ 	.word	0xfffffffc


//--------------------- .text._Z19transpose_device_v0PKfPfi --------------------------
	.section	.text._Z19transpose_device_v0PKfPfi,"ax",@progbits
	.align	128
        .global         _Z19transpose_device_v0PKfPfi
        .type           _Z19transpose_device_v0PKfPfi,@function
        .size           _Z19transpose_device_v0PKfPfi,(.L_x_6 - _Z19transpose_device_v0PKfPfi)
        .other          _Z19transpose_device_v0PKfPfi,@"STO_CUDA_ENTRY STV_DEFAULT"
_Z19transpose_device_v0PKfPfi:
.text._Z19transpose_device_v0PKfPfi:
[----:B------:R-:W-:Y:S01]  /*0000*/  LDC R1, c[0x0][0x37c] ;  /* 0x0000df00ff017b82 */ /* 0x000fe20000000800 */
[----:B------:R-:W0:Y:S07]  /*0010*/  S2R R2, SR_TID.X ;  /* 0x0000000000027919 */ /* 0x000e2e0000002100 */
[----:B------:R-:W0:Y:S08]  /*0020*/  S2UR UR4, SR_CTAID.X ;  /* 0x00000000000479c3 */ /* 0x000e300000002500 */
[----:B------:R-:W0:Y:S08]  /*0030*/  LDC R5, c[0x0][0x360] ;  /* 0x0000d800ff057b82 */ /* 0x000e300000000800 */
[----:B------:R-:W1:Y:S01]  /*0040*/  LDC R0, c[0x0][0x390] ;  /* 0x0000e400ff007b82 */ /* 0x000e620000000800 */
[----:B0-----:R-:W-:Y:S01]  /*0050*/  IMAD R5, R5, UR4, R2 ;  /* 0x0000000405057c24 */ /* 0x001fe2000f8e0202 */
[----:B-1----:R-:W-:-:S04]  /*0060*/  ISETP.GE.AND P0, PT, R0, 0x1, PT ;  /* 0x000000010000780c */ /* 0x002fc80003f06270 */
[----:B------:R-:W-:-:S13]  /*0070*/  ISETP.GE.OR P0, PT, R5, R0, !P0 ;  /* 0x000000000500720c */ /* 0x000fda0004706670 */
[----:B------:R-:W-:Y:S05]  /*0080*/  @P0 EXIT ;  /* 0x000000000000094d */ /* 0x000fea0003800000 */
[C---:B------:R-:W-:Y:S01]  /*0090*/  IADD3 R2, PT, PT, R0.reuse, -0x1, RZ ;  /* 0xffffffff00027810 */ /* 0x040fe20007ffe0ff */
[----:B------:R-:W0:Y:S01]  /*00a0*/  LDCU.64 UR4, c[0x0][0x358] ;  /* 0x00006b00ff0477ac */ /* 0x000e220008000a00 */
[----:B------:R-:W-:Y:S01]  /*00b0*/  LOP3.LUT R18, R0, 0xf, RZ, 0xc0, !PT ;  /* 0x0000000f00127812 */ /* 0x000fe200078ec0ff */
[----:B------:R-:W-:Y:S01]  /*00c0*/  HFMA2 R7, -RZ, RZ, 0, 0 ;  /* 0x00000000ff077431 */ /* 0x000fe200000001ff */
[----:B------:R-:W-:Y:S01]  /*00d0*/  ISETP.GE.U32.AND P1, PT, R2, 0xf, PT ;  /* 0x0000000f0200780c */ /* 0x000fe20003f26070 */
[----:B------:R-:W-:Y:S01]  /*00e0*/  IMAD R4, R5, R0, RZ ;  /* 0x0000000005047224 */ /* 0x000fe200078e02ff */
[----:B------:R-:W-:-:S11]  /*00f0*/  ISETP.NE.AND P0, PT, R18, RZ, PT ;  /* 0x000000ff1200720c */ /* 0x000fd60003f05270 */
[----:B------:R-:W-:Y:S05]  /*0100*/  @!P1 BRA `(.L_x_0) ;  /* 0x0000000000f09947 */ /* 0x000fea0003800000 */
[----:B------:R-:W-:Y:S02]  /*0110*/  LOP3.LUT R7, R0, 0x7ffffff0, RZ, 0xc0, !PT ;  /* 0x7ffffff000077812 */ /* 0x000fe400078ec0ff */
[----:B------:R-:W-:Y:S02]  /*0120*/  MOV R6, R4 ;  /* 0x0000000400067202 */ /* 0x000fe40000000f00 */
[----:B------:R-:W-:Y:S02]  /*0130*/  MOV R9, R5 ;  /* 0x0000000500097202 */ /* 0x000fe40000000f00 */
[----:B------:R-:W-:-:S07]  /*0140*/  IADD3 R8, PT, PT, -R7, RZ, RZ ;  /* 0x000000ff07087210 */ /* 0x000fce0007ffe1ff */
.L_x_1:
[----:B------:R-:W1:Y:S08]  /*0150*/  LDC.64 R2, c[0x0][0x380] ;  /* 0x0000e000ff027b82 */ /* 0x000e700000000a00 */
[----:B----4-:R-:W2:Y:S01]  /*0160*/  LDC.64 R10, c[0x0][0x388] ;  /* 0x0000e200ff0a7b82 */ /* 0x010ea20000000a00 */
[----:B-1----:R-:W-:-:S05]  /*0170*/  IMAD.WIDE R2, R6, 0x4, R2 ;  /* 0x0000000406027825 */ /* 0x002fca00078e0202 */
[----:B0-----:R-:W3:Y:S01]  /*0180*/  LDG.E R19, desc[UR4][R2.64] ;  /* 0x0000000402137981 */ /* 0x001ee2000c1e1900 */
[----:B--2---:R-:W-:-:S05]  /*0190*/  IMAD.WIDE R10, R9, 0x4, R10 ;  /* 0x00000004090a7825 */ /* 0x004fca00078e020a */
[----:B---3--:R0:W-:Y:S04]  /*01a0*/  STG.E desc[UR4][R10.64], R19 ;  /* 0x000000130a007986 */ /* 0x0081e8000c101904 */
[----:B------:R-:W2:Y:S01]  /*01b0*/  LDG.E R21, desc[UR4][R2.64+0x4] ;  /* 0x0000040402157981 */ /* 0x000ea2000c1e1900 */
[----:B------:R-:W-:-:S05]  /*01c0*/  IMAD.WIDE.U32 R12, R0, 0x4, R10 ;  /* 0x00000004000c7825 */ /* 0x000fca00078e000a */
[----:B--2---:R1:W-:Y:S04]  /*01d0*/  STG.E desc[UR4][R12.64], R21 ;  /* 0x000000150c007986 */ /* 0x0043e8000c101904 */
[----:B------:R-:W2:Y:S01]  /*01e0*/  LDG.E R23, desc[UR4][R2.64+0x8] ;  /* 0x0000080402177981 */ /* 0x000ea2000c1e1900 */
[----:B------:R-:W-:-:S05]  /*01f0*/  IMAD.WIDE.U32 R14, R0, 0x4, R12 ;  /* 0x00000004000e7825 */ /* 0x000fca00078e000c */
[----:B--2---:R2:W-:Y:S04]  /*0200*/  STG.E desc[UR4][R14.64], R23 ;  /* 0x000000170e007986 */ /* 0x0045e8000c101904 */
[----:B------:R-:W3:Y:S01]  /*0210*/  LDG.E R25, desc[UR4][R2.64+0xc] ;  /* 0x00000c0402197981 */ /* 0x000ee2000c1e1900 */
[----:B------:R-:W-:-:S05]  /*0220*/  IMAD.WIDE.U32 R16, R0, 0x4, R14 ;  /* 0x0000000400107825 */ /* 0x000fca00078e000e */
[----:B---3--:R3:W-:Y:S04]  /*0230*/  STG.E desc[UR4][R16.64], R25 ;  /* 0x0000001910007986 */ /* 0x0087e8000c101904 */
[----:B------:R-:W4:Y:S01]  /*0240*/  LDG.E R27, desc[UR4][R2.64+0x10] ;  /* 0x00001004021b7981 */ /* 0x000f22000c1e1900 */
[----:B0-----:R-:W-:-:S05]  /*0250*/  IMAD.WIDE.U32 R10, R0, 0x4, R16 ;  /* 0x00000004000a7825 */ /* 0x001fca00078e0010 */
[----:B----4-:R0:W-:Y:S04]  /*0260*/  STG.E desc[UR4][R10.64], R27 ;  /* 0x0000001b0a007986 */ /* 0x0101e8000c101904 */
[----:B------:R-:W4:Y:S01]  /*0270*/  LDG.E R19, desc[UR4][R2.64+0x14] ;  /* 0x0000140402137981 */ /* 0x000f22000c1e1900 */
[----:B-1----:R-:W-:-:S05]  /*0280*/  IMAD.WIDE.U32 R12, R0, 0x4, R10 ;  /* 0x00000004000c7825 */ /* 0x002fca00078e000a */
[----:B----4-:R1:W-:Y:S04]  /*0290*/  STG.E desc[UR4][R12.64], R19 ;  /* 0x000000130c007986 */ /* 0x0103e8000c101904 */
[----:B------:R-:W4:Y:S01]  /*02a0*/  LDG.E R21, desc[UR4][R2.64+0x18] ;  /* 0x0000180402157981 */ /* 0x000f22000c1e1900 */
[----:B--2---:R-:W-:-:S05]  /*02b0*/  IMAD.WIDE.U32 R14, R0, 0x4, R12 ;  /* 0x00000004000e7825 */ /* 0x004fca00078e000c */
[----:B----4-:R2:W-:Y:S04]  /*02c0*/  STG.E desc[UR4][R14.64], R21 ;  /* 0x000000150e007986 */ /* 0x0105e8000c101904 */
[----:B------:R-:W4:Y:S01]  /*02d0*/  LDG.E R23, desc[UR4][R2.64+0x1c] ;  /* 0x00001c0402177981 */ /* 0x000f22000c1e1900 */
[----:B---3--:R-:W-:-:S05]  /*02e0*/  IMAD.WIDE.U32 R16, R0, 0x4, R14 ;  /* 0x0000000400107825 */ /* 0x008fca00078e000e */
[----:B----4-:R3:W-:Y:S04]  /*02f0*/  STG.E desc[UR4][R16.64], R23 ;  /* 0x0000001710007986 */ /* 0x0107e8000c101904 */
        /* <DEDUP_REMOVED lines=15> */
[----:B------:R-:W5:Y:S01]  /*03f0*/  LDG.E R25, desc[UR4][R2.64+0x34] ;  /* 0x0000340402197981 */ /* 0x000f62000c1e1900 */
[----:B-1----:R-:W-:-:S05]  /*0400*/  IMAD.WIDE.U32 R12, R0, 0x4, R10 ;  /* 0x00000004000c7825 */ /* 0x002fca00078e000a */
[----:B-----5:R4:W-:Y:S04]  /*0410*/  STG.E desc[UR4][R12.64], R25 ;  /* 0x000000190c007986 */ /* 0x0209e8000c101904 */
[----:B------:R-:W5:Y:S01]  /*0420*/  LDG.E R27, desc[UR4][R2.64+0x38] ;  /* 0x00003804021b7981 */ /* 0x000f62000c1e1900 */
[----:B--2---:R-:W-:Y:S01]  /*0430*/  IMAD.WIDE.U32 R14, R0, 0x4, R12 ;  /* 0x00000004000e7825 */ /* 0x004fe200078e000c */
[----:B------:R-:W-:-:S04]  /*0440*/  IADD3 R8, PT, PT, R8, 0x10, RZ ;  /* 0x0000001008087810 */ /* 0x000fc80007ffe0ff */
[----:B------:R-:W-:Y:S01]  /*0450*/  ISETP.NE.AND P1, PT, R8, RZ, PT ;  /* 0x000000ff0800720c */ /* 0x000fe20003f25270 */
[----:B-----5:R4:W-:Y:S04]  /*0460*/  STG.E desc[UR4][R14.64], R27 ;  /* 0x0000001b0e007986 */ /* 0x0209e8000c101904 */
[----:B------:R-:W2:Y:S01]  /*0470*/  LDG.E R19, desc[UR4][R2.64+0x3c] ;  /* 0x00003c0402137981 */ /* 0x000ea2000c1e1900 */
[----:B---3--:R-:W-:Y:S01]  /*0480*/  IMAD.WIDE.U32 R16, R0, 0x4, R14 ;  /* 0x0000000400107825 */ /* 0x008fe200078e000e */
[----:B------:R-:W-:Y:S02]  /*0490*/  IADD3 R6, PT, PT, R6, 0x10, RZ ;  /* 0x0000001006067810 */ /* 0x000fe40007ffe0ff */
[----:B------:R-:W-:Y:S02]  /*04a0*/  LEA R9, R0, R9, 0x4 ;  /* 0x0000000900097211 */ /* 0x000fe400078e20ff */
[----:B--2---:R4:W-:Y:S02]  /*04b0*/  STG.E desc[UR4][R16.64], R19 ;  /* 0x0000001310007986 */ /* 0x0049e4000c101904 */
[----:B------:R-:W-:Y:S05]  /*04c0*/  @P1 BRA `(.L_x_1) ;  /* 0xfffffffc00201947 */ /* 0x000fea000383ffff */
.L_x_0:
[----:B0-----:R-:W-:Y:S05]  /*04d0*/  @!P0 EXIT ;  /* 0x000000000000894d */ /* 0x001fea0003800000 */
[----:B------:R-:W-:Y:S02]  /*04e0*/  ISETP.GE.U32.AND P0, PT, R18, 0x8, PT ;  /* 0x000000081200780c */ /* 0x000fe40003f06070 */
[----:B------:R-:W-:-:S04]  /*04f0*/  LOP3.LUT R6, R0, 0x7, RZ, 0xc0, !PT ;  /* 0x0000000700067812 */ /* 0x000fc800078ec0ff */
[----:B------:R-:W-:-:S07]  /*0500*/  ISETP.NE.AND P1, PT, R6, RZ, PT ;  /* 0x000000ff0600720c */ /* 0x000fce0003f25270 */
[----:B------:R-:W-:Y:S06]  /*0510*/  @!P0 BRA `(.L_x_2) ;  /* 0x0000000000788947 */ /* 0x000fec0003800000 */
[----:B------:R-:W0:Y:S01]  /*0520*/  LDC.64 R2, c[0x0][0x380] ;  /* 0x0000e000ff027b82 */ /* 0x000e220000000a00 */
[----:B------:R-:W-:-:S05]  /*0530*/  IADD3 R9, PT, PT, R4, R7, RZ ;  /* 0x0000000704097210 */ /* 0x000fca0007ffe0ff */
[----:B0-----:R-:W-:Y:S02]  /*0540*/  IMAD.WIDE R2, R9, 0x4, R2 ;  /* 0x0000000409027825 */ /* 0x001fe400078e0202 */
[----:B------:R-:W0:Y:S03]  /*0550*/  LDC.64 R8, c[0x0][0x388] ;  /* 0x0000e200ff087b82 */ /* 0x000e260000000a00 */
[----:B----4-:R-:W2:Y:S01]  /*0560*/  LDG.E R17, desc[UR4][R2.64] ;  /* 0x0000000402117981 */ /* 0x010ea2000c1e1900 */
[----:B------:R-:W-:-:S04]  /*0570*/  IMAD R11, R7, R0, R5 ;  /* 0x00000000070b7224 */ /* 0x000fc800078e0205 */
[----:B0-----:R-:W-:-:S05]  /*0580*/  IMAD.WIDE R8, R11, 0x4, R8 ;  /* 0x000000040b087825 */ /* 0x001fca00078e0208 */
[----:B--2---:R0:W-:Y:S04]  /*0590*/  STG.E desc[UR4][R8.64], R17 ;  /* 0x0000001108007986 */ /* 0x0041e8000c101904 */
        /* <DEDUP_REMOVED lines=18> */
[----:B------:R-:W2:Y:S01]  /*06c0*/  LDG.E R21, desc[UR4][R2.64+0x1c] ;  /* 0x00001c0402157981 */ /* 0x000ea2000c1e1900 */
[----:B---3--:R-:W-:Y:S01]  /*06d0*/  IMAD.WIDE.U32 R14, R0, 0x4, R12 ;  /* 0x00000004000e7825 */ /* 0x008fe200078e000c */
[----:B------:R-:W-:-:S04]  /*06e0*/  IADD3 R7, PT, PT, R7, 0x8, RZ ;  /* 0x0000000807077810 */ /* 0x000fc80007ffe0ff */
[----:B--2---:R0:W-:Y:S03]  /*06f0*/  STG.E desc[UR4][R14.64], R21 ;  /* 0x000000150e007986 */ /* 0x0041e6000c101904 */
.L_x_2:
[----:B------:R-:W-:Y:S05]  /*0700*/  @!P1 EXIT ;  /* 0x000000000000994d */ /* 0x000fea0003800000 */
[----:B------:R-:W-:Y:S02]  /*0710*/  ISETP.GE.U32.AND P0, PT, R6, 0x4, PT ;  /* 0x000000040600780c */ /* 0x000fe40003f06070 */
[----:B------:R-:W-:-:S04]  /*0720*/  LOP3.LUT R2, R0, 0x3, RZ, 0xc0, !PT ;  /* 0x0000000300027812 */ /* 0x000fc800078ec0ff */
[----:B------:R-:W-:-:S07]  /*0730*/  ISETP.NE.AND P1, PT, R2, RZ, PT ;  /* 0x000000ff0200720c */ /* 0x000fce0003f25270 */
[----:B------:R-:W-:Y:S06]  /*0740*/  @!P0 BRA `(.L_x_3) ;  /* 0x0000000000488947 */ /* 0x000fec0003800000 */
[----:B0-----:R-:W0:Y:S01]  /*0750*/  LDC.64 R8, c[0x0][0x380] ;  /* 0x0000e000ff087b82 */ /* 0x001e220000000a00 */
[----:B------:R-:W-:-:S07]  /*0760*/  IADD3 R3, PT, PT, R4, R7, RZ ;  /* 0x0000000704037210 */ /* 0x000fce0007ffe0ff */
[----:B----4-:R-:W1:Y:S01]  /*0770*/  LDC.64 R10, c[0x0][0x388] ;  /* 0x0000e200ff0a7b82 */ /* 0x010e620000000a00 */
[----:B0-----:R-:W-:-:S05]  /*0780*/  IMAD.WIDE R8, R3, 0x4, R8 ;  /* 0x0000000403087825 */ /* 0x001fca00078e0208 */
[----:B------:R-:W2:Y:S01]  /*0790*/  LDG.E R3, desc[UR4][R8.64] ;  /* 0x0000000408037981 */ /* 0x000ea2000c1e1900 */
[----:B------:R-:W-:-:S04]  /*07a0*/  IMAD R13, R7, R0, R5 ;  /* 0x00000000070d7224 */ /* 0x000fc800078e0205 */
[----:B-1----:R-:W-:-:S05]  /*07b0*/  IMAD.WIDE R10, R13, 0x4, R10 ;  /* 0x000000040d0a7825 */ /* 0x002fca00078e020a */
[----:B--2---:R1:W-:Y:S04]  /*07c0*/  STG.E desc[UR4][R10.64], R3 ;  /* 0x000000030a007986 */ /* 0x0043e8000c101904 */
[----:B------:R-:W2:Y:S01]  /*07d0*/  LDG.E R19, desc[UR4][R8.64+0x4] ;  /* 0x0000040408137981 */ /* 0x000ea2000c1e1900 */
[----:B------:R-:W-:-:S05]  /*07e0*/  IMAD.WIDE.U32 R12, R0, 0x4, R10 ;  /* 0x00000004000c7825 */ /* 0x000fca00078e000a */
[----:B--2---:R1:W-:Y:S04]  /*07f0*/  STG.E desc[UR4][R12.64], R19 ;  /* 0x000000130c007986 */ /* 0x0043e8000c101904 */
[----:B------:R-:W2:Y:S01]  /*0800*/  LDG.E R21, desc[UR4][R8.64+0x8] ;  /* 0x0000080408157981 */ /* 0x000ea2000c1e1900 */
[----:B------:R-:W-:-:S05]  /*0810*/  IMAD.WIDE.U32 R14, R0, 0x4, R12 ;  /* 0x00000004000e7825 */ /* 0x000fca00078e000c */
[----:B--2---:R1:W-:Y:S04]  /*0820*/  STG.E desc[UR4][R14.64], R21 ;  /* 0x000000150e007986 */ /* 0x0043e8000c101904 */
[----:B------:R-:W2:Y:S01]  /*0830*/  LDG.E R23, desc[UR4][R8.64+0xc] ;  /* 0x00000c0408177981 */ /* 0x000ea2000c1e1900 */
[----:B------:R-:W-:Y:S01]  /*0840*/  IMAD.WIDE.U32 R16, R0, 0x4, R14 ;  /* 0x0000000400107825 */ /* 0x000fe200078e000e */
[----:B------:R-:W-:-:S04]  /*0850*/  IADD3 R7, PT, PT, R7, 0x4, RZ ;  /* 0x0000000407077810 */ /* 0x000fc80007ffe0ff */
[----:B--2---:R1:W-:Y:S03]  /*0860*/  STG.E desc[UR4][R16.64], R23 ;  /* 0x0000001710007986 */ /* 0x0043e6000c101904 */
.L_x_3:
[----:B------:R-:W-:Y:S05]  /*0870*/  @!P1 EXIT ;  /* 0x000000000000994d */ /* 0x000fea0003800000 */
[----:B01--4-:R-:W0:Y:S01]  /*0880*/  LDC.64 R10, c[0x0][0x380] ;  /* 0x0000e000ff0a7b82 */ /* 0x013e220000000a00 */
[----:B------:R-:W-:Y:S01]  /*0890*/  IMAD R13, R7, R0, R5 ;  /* 0x00000000070d7224 */ /* 0x000fe200078e0205 */
[----:B------:R-:W-:Y:S02]  /*08a0*/  IADD3 R7, PT, PT, R4, R7, RZ ;  /* 0x0000000704077210 */ /* 0x000fe40007ffe0ff */
[----:B------:R-:W-:-:S04]  /*08b0*/  IADD3 R6, PT, PT, -R2, RZ, RZ ;  /* 0x000000ff02067210 */ /* 0x000fc80007ffe1ff */
[----:B------:R-:W1:Y:S03]  /*08c0*/  LDC.64 R8, c[0x0][0x388] ;  /* 0x0000e200ff087b82 */ /* 0x000e660000000a00 */
.L_x_4:
[----:B0-2---:R-:W-:-:S06]  /*08d0*/  IMAD.WIDE R4, R7, 0x4, R10 ;  /* 0x0000000407047825 */ /* 0x005fcc00078e020a */
[----:B------:R-:W2:Y:S01]  /*08e0*/  LDG.E R5, desc[UR4][R4.64] ;  /* 0x0000000404057981 */ /* 0x000ea2000c1e1900 */
[----:B------:R-:W-:Y:S01]  /*08f0*/  IADD3 R6, PT, PT, R6, 0x1, RZ ;  /* 0x0000000106067810 */ /* 0x000fe20007ffe0ff */
[C---:B-1----:R-:W-:Y:S01]  /*0900*/  IMAD.WIDE R2, R13.reuse, 0x4, R8 ;  /* 0x000000040d027825 */ /* 0x042fe200078e0208 */
[----:B------:R-:W-:Y:S02]  /*0910*/  IADD3 R13, PT, PT, R13, R0, RZ ;  /* 0x000000000d0d7210 */ /* 0x000fe40007ffe0ff */
[----:B------:R-:W-:Y:S02]  /*0920*/  ISETP.NE.AND P0, PT, R6, RZ, PT ;  /* 0x000000ff0600720c */ /* 0x000fe40003f05270 */
[----:B------:R-:W-:Y:S01]  /*0930*/  IADD3 R7, PT, PT, R7, 0x1, RZ ;  /* 0x0000000107077810 */ /* 0x000fe20007ffe0ff */
[----:B--2---:R2:W-:Y:S10]  /*0940*/  STG.E desc[UR4][R2.64], R5 ;  /* 0x0000000502007986 */ /* 0x0045f4000c101904 */
[----:B------:R-:W-:Y:S05]  /*0950*/  @P0 BRA `(.L_x_4) ;  /* 0xfffffffc00dc0947 */ /* 0x000fea000383ffff */
[----:B------:R-:W-:Y:S05]  /*0960*/  EXIT ;  /* 0x000000000000794d */ /* 0x000fea0003800000 */
.L_x_5:
[----:B------:R-:W-:-:S00]  /*0970*/  BRA `(.L_x_5) ;  /* 0xfffffffc00fc7947 */ /* 0x000fc0000383ffff */
[----:B------:R-:W-:-:S00]  /*0980*/  NOP ;  /* 0x0000000000007918 */ /* 0x000fc00000000000 */
[----:B------:R-:W-:-:S00]  /*0990*/  NOP ;  /* 0x0000000000007918 */ /* 0x000fc00000000000 */
[----:B------:R-:W-:-:S00]  /*09a0*/  NOP ;  /* 0x0000000000007918 */ /* 0x000fc00000000000 */
[----:B------:R-:W-:-:S00]  /*09b0*/  NOP ;  /* 0x0000000000007918 */ /* 0x000fc00000000000 */
[----:B------:R-:W-:-:S00]  /*09c0*/  NOP ;  /* 0x0000000000007918 */ /* 0x000fc00000000000 */
[----:B------:R-:W-:-:S00]  /*09d0*/  NOP ;  /* 0x0000000000007918 */ /* 0x000fc00000000000 */
[----:B------:R-:W-:-:S00]  /*09e0*/  NOP ;  /* 0x0000000000007918 */ /* 0x000fc00000000000 */
[----:B------:R-:W-:-:S00]  /*09f0*/  NOP ;  /* 0x0000000000007918 */ /* 0x000fc00000000000 */
.L_x_6:


//--------------------- .nv.shared.reserved.0     --------------------------
	.section	.nv.shared.reserved.0,"aw",@nobits
	.weak		__nv_reservedSMEM_offset_0_alias
	.size		__nv_reservedSMEM_offset_0_alias, 0, 64
	.other		__nv_reservedSMEM_offset_0_alias,@"STO_CUDA_RESERVED_SHARED STV_DEFAULT"
__nv_reservedSMEM_offset_0_alias:
	.zero		0
	.zero		64


//--------------------- .nv.constant0._Z19transpose_device_v0PKfPfi --------------------------
	.section	.nv.constant0._Z19transpose_device_v0PKfPfi,"a",@progbits
	.sectionflags	@""
	.align	4
.nv.constant0._Z19transpose_device_v0PKfPfi:
	.zero		916


//--------------------- SYMBOLS --------------------------

	.type		.nv.reservedSmem.offset0,@object
	.size		.nv.reservedSmem.offset0,0x4
